//
// Generated by NVIDIA NVVM Compiler
//
// Compiler Build ID: CL-36424714
// Cuda compilation tools, release 13.0, V13.0.88
// Based on NVVM 20.0.0
//

.version 9.0
.target sm_100
.address_size 64

	// .globl	default_function_kernel

.visible .entry default_function_kernel(
	.param .u64 .ptr .align 1 default_function_kernel_param_0,
	.param .u64 .ptr .align 1 default_function_kernel_param_1
)
.maxntid 6
{
	.reg .pred 	%p<4>;
	.reg .b32 	%r<6>;
	.reg .b32 	%f<4>;
	.reg .b64 	%rd<8>;

	ld.param.u64 	%rd1, [default_function_kernel_param_0];
	ld.param.u64 	%rd2, [default_function_kernel_param_1];
	mov.u32 	%r1, %ctaid.x;
	mov.u32 	%r2, %tid.x;
	shr.u32 	%r3, %r2, 1;
	mad.lo.s32 	%r4, %r1, 3, %r3;
	setp.gt.u32 	%p1, %r4, 349;
	@%p1 bra 	$L__BB0_2;
	cvta.to.global.u64 	%rd3, %rd1;
	cvta.to.global.u64 	%rd4, %rd2;
	mad.lo.s32 	%r5, %r1, 6, %r2;
	mul.wide.u32 	%rd5, %r5, 4;
	add.s64 	%rd6, %rd4, %rd5;
	ld.global.nc.f32 	%f1, [%rd6];
	setp.gt.f32 	%p2, %f1, 0f00000000;
	setp.lt.f32 	%p3, %f1, 0f00000000;
	selp.f32 	%f2, 0fBF800000, 0f00000000, %p3;
	selp.f32 	%f3, 0f3F800000, %f2, %p2;
	add.s64 	%rd7, %rd3, %rd5;
	st.global.f32 	[%rd7], %f3;
$L__BB0_2:
	ret;

}


// ===== COMPILED SASS (sm_100) =====

	.target	sm_100

	.elftype	@"ET_EXEC"


//--------------------- .note.nv.tkinfo           --------------------------
	.section	.note.nv.tkinfo,"",@"SHT_NOTE"
	.sectionflags	@"SHF_NOTE_NV_TKINFO"
	.tkinfo
        /*0018*/ 	.word	0x00000002
        /*0030*/ 	.string	""
        /*0030*/ 	.string	"ptxas"
        /*0030*/ 	.string	"Cuda compilation tools, release 13.0, V13.0.88"
        /*0030*/ 	.string	"Build cuda_13.0.r13.0/compiler.36424714_0"
        /*0030*/ 	.string	"-arch sm_100 -m 64 "



//--------------------- .note.nv.cuinfo           --------------------------
	.section	.note.nv.cuinfo,"",@"SHT_NOTE"
	.sectionflags	@"SHF_NOTE_NV_CUINFO"
        /*0018*/ 	.short	0x0002
        /*001a*/ 	.short	0x0064
        /*001c*/ 	.short	0x0082
	.zero		2


//--------------------- .nv.info                  --------------------------
	.section	.nv.info,"",@"SHT_CUDA_INFO"
	.align	4


	//----- nvinfo : EIATTR_REGCOUNT
	.align		4
        /*0000*/ 	.byte	0x04, 0x2f
        /*0002*/ 	.short	(.L_1 - .L_0)
	.align		4
.L_0:
        /*0004*/ 	.word	index@(default_function_kernel)
        /*0008*/ 	.word	0x0000000a


	//----- nvinfo : EIATTR_FRAME_SIZE
	.align		4
.L_1:
        /*000c*/ 	.byte	0x04, 0x11
        /*000e*/ 	.short	(.L_3 - .L_2)
	.align		4
.L_2:
        /*0010*/ 	.word	index@(default_function_kernel)
        /*0014*/ 	.word	0x00000000


	//----- nvinfo : EIATTR_MIN_STACK_SIZE
	.align		4
.L_3:
        /*0018*/ 	.byte	0x04, 0x12
        /*001a*/ 	.short	(.L_5 - .L_4)
	.align		4
.L_4:
        /*001c*/ 	.word	index@(default_function_kernel)
        /*0020*/ 	.word	0x00000000
.L_5:


//--------------------- .nv.compat                --------------------------
	.section	.nv.compat,"",@"SHT_CUDA_COMPAT_INFO"
	.align	4
        /*0000*/ 	.byte	0x02, 0x09, 0x00, 0x00, 0x02, 0x02, 0x01, 0x00, 0x02, 0x05, 0x05, 0x00, 0x03, 0x07, 0x01, 0x01
        /*0010*/ 	.byte	0x02, 0x03, 0x00, 0x00, 0x02, 0x06, 0x01, 0x00, 0x04, 0x0b, 0x08, 0x00, 0x09, 0x00, 0x00, 0x00
        /*0020*/ 	.byte	0x00, 0x00, 0x00, 0x00


//--------------------- .nv.info.default_function_kernel --------------------------
	.section	.nv.info.default_function_kernel,"",@"SHT_CUDA_INFO"
	.sectionflags	@""
	.align	4


	//----- nvinfo : EIATTR_CUDA_API_VERSION
	.align		4
        /*0000*/ 	.byte	0x04, 0x37
        /*0002*/ 	.short	(.L_7 - .L_6)
.L_6:
        /*0004*/ 	.word	0x00000082


	//----- nvinfo : EIATTR_KPARAM_INFO
	.align		4
.L_7:
        /*0008*/ 	.byte	0x04, 0x17
        /*000a*/ 	.short	(.L_9 - .L_8)
.L_8:
        /*000c*/ 	.word	0x00000000
        /*0010*/ 	.short	0x0001
        /*0012*/ 	.short	0x0008
        /*0014*/ 	.byte	0x00, 0xf5, 0x21, 0x00


	//----- nvinfo : EIATTR_KPARAM_INFO
	.align		4
.L_9:
        /*0018*/ 	.byte	0x04, 0x17
        /*001a*/ 	.short	(.L_11 - .L_10)
.L_10:
        /*001c*/ 	.word	0x00000000
        /*0020*/ 	.short	0x0000
        /*0022*/ 	.short	0x0000
        /*0024*/ 	.byte	0x00, 0xf5, 0x21, 0x00


	//----- nvinfo : EIATTR_SPARSE_MMA_MASK
	.align		4
.L_11:
        /*0028*/ 	.byte	0x03, 0x50
        /*002a*/ 	.short	0x0000


	//----- nvinfo : EIATTR_MAXREG_COUNT
	.align		4
        /*002c*/ 	.byte	0x03, 0x1b
        /*002e*/ 	.short	0x00ff


	//----- nvinfo : EIATTR_MERCURY_ISA_VERSION
	.align		4
        /*0030*/ 	.byte	0x03, 0x5f
        /*0032*/ 	.short	0x0101


	//----- nvinfo : EIATTR_VRC_CTA_INIT_COUNT
	.align		4
        /*0034*/ 	.byte	0x02, 0x4a
	.zero		1
	.zero		1


	//----- nvinfo : EIATTR_EXIT_INSTR_OFFSETS
	.align		4
        /*0038*/ 	.byte	0x04, 0x1c
        /*003a*/ 	.short	(.L_13 - .L_12)


	//   ....[0]....
.L_12:
        /*003c*/ 	.word	0x00000060


	//   ....[1]....
        /*0040*/ 	.word	0x00000140


	//----- nvinfo : EIATTR_MAX_THREADS
	.align		4
.L_13:
        /*0044*/ 	.byte	0x04, 0x05
        /*0046*/ 	.short	(.L_15 - .L_14)
.L_14:
        /*0048*/ 	.word	0x00000006
        /*004c*/ 	.word	0x00000001
        /*0050*/ 	.word	0x00000001


	//----- nvinfo : EIATTR_CBANK_PARAM_SIZE
	.align		4
.L_15:
        /*0054*/ 	.byte	0x03, 0x19
        /*0056*/ 	.short	0x0010


	//----- nvinfo : EIATTR_PARAM_CBANK
	.align		4
        /*0058*/ 	.byte	0x04, 0x0a
        /*005a*/ 	.short	(.L_17 - .L_16)
	.align		4
.L_16:
        /*005c*/ 	.word	index@(.nv.constant0.default_function_kernel)
        /*0060*/ 	.short	0x0380
        /*0062*/ 	.short	0x0010


	//----- nvinfo : EIATTR_SW_WAR
	.align		4
.L_17:
        /*0064*/ 	.byte	0x04, 0x36
        /*0066*/ 	.short	(.L_19 - .L_18)
.L_18:
        /*0068*/ 	.word	0x00000008
.L_19:


//--------------------- .nv.callgraph             --------------------------
	.section	.nv.callgraph,"",@"SHT_CUDA_CALLGRAPH"
	.align	4
	.sectionentsize	8
	.align		4
        /*0000*/ 	.word	0x00000000
	.align		4
        /*0004*/ 	.word	0xffffffff
	.align		4
        /*0008*/ 	.word	0x00000000
	.align		4
        /*000c*/ 	.word	0xfffffffe
	.align		4
        /*0010*/ 	.word	0x00000000
	.align		4
        /*0014*/ 	.word	0xfffffffd
	.align		4
        /*0018*/ 	.word	0x00000000
	.align		4
        /*001c*/ 	.word	0xfffffffc


//--------------------- .text.default_function_kernel --------------------------
	.section	.text.default_function_kernel,"ax",@progbits
	.align	128
        .global         default_function_kernel
        .type           default_function_kernel,@function
        .size           default_function_kernel,(.L_x_1 - default_function_kernel)
        .other          default_function_kernel,@"STO_CUDA_ENTRY STV_DEFAULT"
default_function_kernel:
.text.default_function_kernel:
[----:B------:R-:W-:Y:S01]  /*0000*/  LDC R1, c[0x0][0x37c] ;  /* 0x0000df00ff017b82 */ /* 0x000fe20000000800 */
[----:B------:R-:W0:Y:S01]  /*0010*/  S2R R4, SR_TID.X ;  /* 0x0000000000047919 */ /* 0x000e220000002100 */
[----:B------:R-:W1:Y:S01]  /*0020*/  S2R R7, SR_CTAID.X ;  /* 0x0000000000077919 */ /* 0x000e620000002500 */
[----:B0-----:R-:W-:-:S05]  /*0030*/  SHF.R.U32.HI R0, RZ, 0x1, R4 ;  /* 0x00000001ff007819 */ /* 0x001fca0000011604 */
[----:B-1----:R-:W-:-:S05]  /*0040*/  IMAD R0, R7, 0x3, R0 ;  /* 0x0000000307007824 */ /* 0x002fca00078e0200 */
[----:B------:R-:W-:-:S13]  /*0050*/  ISETP.GT.U32.AND P0, PT, R0, 0x15d, PT ;  /* 0x0000015d0000780c */ /* 0x000fda0003f04070 */
[----:B------:R-:W-:Y:S05]  /*0060*/  @P0 EXIT ;  /* 0x000000000000094d */ /* 0x000fea0003800000 */
[----:B------:R-:W0:Y:S01]  /*0070*/  LDC.64 R2, c[0x0][0x388] ;  /* 0x0000e200ff027b82 */ /* 0x000e220000000a00 */
[----:B------:R-:W1:Y:S01]  /*0080*/  LDCU.64 UR4, c[0x0][0x358] ;  /* 0x00006b00ff0477ac */ /* 0x000e620008000a00 */
[----:B------:R-:W-:-:S06]  /*0090*/  IMAD R7, R7, 0x6, R4 ;  /* 0x0000000607077824 */ /* 0x000fcc00078e0204 */
[----:B------:R-:W2:Y:S01]  /*00a0*/  LDC.64 R4, c[0x0][0x380] ;  /* 0x0000e000ff047b82 */ /* 0x000ea20000000a00 */
[----:B0-----:R-:W-:-:S06]  /*00b0*/  IMAD.WIDE.U32 R2, R7, 0x4, R2 ;  /* 0x0000000407027825 */ /* 0x001fcc00078e0002 */
[----:B-1----:R-:W3:Y:S01]  /*00c0*/  LDG.E.CONSTANT R2, desc[UR4][R2.64] ;  /* 0x0000000402027981 */ /* 0x002ee2000c1e9900 */
[----:B--2---:R-:W-:Y:S01]  /*00d0*/  IMAD.WIDE.U32 R4, R7, 0x4, R4 ;  /* 0x0000000407047825 */ /* 0x004fe200078e0004 */
[----:B---3--:R-:W-:-:S04]  /*00e0*/  FSETP.LT.AND P0, PT, R2, RZ, PT ;  /* 0x000000ff0200720b */ /* 0x008fc80003f01000 */
[----:B------:R-:W-:Y:S02]  /*00f0*/  SEL R0, RZ, 0xffffffff, !P0 ;  /* 0xffffffffff007807 */ /* 0x000fe40004000000 */
[----:B------:R-:W-:Y:S02]  /*0100*/  FSETP.GT.AND P0, PT, R2, RZ, PT ;  /* 0x000000ff0200720b */ /* 0x000fe40003f04000 */
[----:B------:R-:W-:-:S04]  /*0110*/  I2FP.F32.S32 R0, R0 ;  /* 0x0000000000007245 */ /* 0x000fc80000201400 */
[----:B------:R-:W-:-:S05]  /*0120*/  FSEL R7, R0, 1, !P0 ;  /* 0x3f80000000077808 */ /* 0x000fca0004000000 */
[----:B------:R-:W-:Y:S01]  /*0130*/  STG.E desc[UR4][R4.64], R7 ;  /* 0x0000000704007986 */ /* 0x000fe2000c101904 */
[----:B------:R-:W-:Y:S05]  /*0140*/  EXIT ;  /* 0x000000000000794d */ /* 0x000fea0003800000 */
.L_x_0:
[----:B------:R-:W-:-:S00]  /*0150*/  BRA `(.L_x_0) ;  /* 0xfffffffc00fc7947 */ /* 0x000fc0000383ffff */
[----:B------:R-:W-:-:S00]  /*0160*/  NOP ;  /* 0x0000000000007918 */ /* 0x000fc00000000000 */
        /* <DEDUP_REMOVED lines=9> */
.L_x_1:


//--------------------- .nv.shared.reserved.0     --------------------------
	.section	.nv.shared.reserved.0,"aw",@nobits
	.weak		__nv_reservedSMEM_offset_0_alias
	.size		__nv_reservedSMEM_offset_0_alias, 0, 64
	.other		__nv_reservedSMEM_offset_0_alias,@"STO_CUDA_RESERVED_SHARED STV_DEFAULT"
__nv_reservedSMEM_offset_0_alias:
	.zero		0
	.zero		64


//--------------------- .nv.constant0.default_function_kernel --------------------------
	.section	.nv.constant0.default_function_kernel,"a",@progbits
	.sectionflags	@""
	.align	4
.nv.constant0.default_function_kernel:
	.zero		912


//--------------------- SYMBOLS --------------------------

	.type		.nv.reservedSmem.offset0,@object
	.size		.nv.reservedSmem.offset0,0x4
